//
// Generated by NVIDIA NVVM Compiler
//
// Compiler Build ID: CL-36424714
// Cuda compilation tools, release 13.0, V13.0.88
// Based on NVVM 20.0.0
//

.version 9.0
.target sm_100
.address_size 64

	// .globl	_Z12convolution_PdS_S_iiii

.visible .entry _Z12convolution_PdS_S_iiii(
	.param .u64 .ptr .align 1 _Z12convolution_PdS_S_iiii_param_0,
	.param .u64 .ptr .align 1 _Z12convolution_PdS_S_iiii_param_1,
	.param .u64 .ptr .align 1 _Z12convolution_PdS_S_iiii_param_2,
	.param .u32 _Z12convolution_PdS_S_iiii_param_3,
	.param .u32 _Z12convolution_PdS_S_iiii_param_4,
	.param .u32 _Z12convolution_PdS_S_iiii_param_5,
	.param .u32 _Z12convolution_PdS_S_iiii_param_6
)
{
	.reg .pred 	%p<40>;
	.reg .b32 	%r<96>;
	.reg .b64 	%rd<51>;
	.reg .b64 	%fd<49>;

	ld.param.u64 	%rd9, [_Z12convolution_PdS_S_iiii_param_0];
	ld.param.u64 	%rd8, [_Z12convolution_PdS_S_iiii_param_1];
	ld.param.u64 	%rd10, [_Z12convolution_PdS_S_iiii_param_2];
	ld.param.u32 	%r32, [_Z12convolution_PdS_S_iiii_param_3];
	ld.param.u32 	%r33, [_Z12convolution_PdS_S_iiii_param_4];
	ld.param.u32 	%r35, [_Z12convolution_PdS_S_iiii_param_6];
	cvta.to.global.u64 	%rd1, %rd9;
	cvta.to.global.u64 	%rd2, %rd10;
	mov.u32 	%r36, %ctaid.y;
	mov.u32 	%r37, %ntid.y;
	mov.u32 	%r38, %tid.y;
	mad.lo.s32 	%r1, %r36, %r37, %r38;
	mov.u32 	%r39, %ctaid.x;
	mov.u32 	%r40, %ntid.x;
	mov.u32 	%r41, %tid.x;
	mad.lo.s32 	%r2, %r39, %r40, %r41;
	setp.lt.s32 	%p5, %r35, 1;
	@%p5 bra 	$L__BB0_35;
	ld.param.u32 	%r84, [_Z12convolution_PdS_S_iiii_param_5];
	setp.lt.s32 	%p6, %r84, 1;
	@%p6 bra 	$L__BB0_24;
	setp.eq.s32 	%p15, %r1, 0;
	setp.gt.s32 	%p16, %r1, %r32;
	or.pred  	%p1, %p15, %p16;
	setp.lt.s32 	%p17, %r2, 1;
	setp.gt.s32 	%p18, %r2, %r33;
	or.pred  	%p2, %p17, %p18;
	setp.lt.s32 	%p19, %r2, 0;
	setp.ge.s32 	%p20, %r2, %r33;
	or.pred  	%p3, %p19, %p20;
	add.s32 	%r76, %r2, 1;
	setp.lt.s32 	%p21, %r2, -1;
	setp.ge.s32 	%p22, %r76, %r33;
	or.pred  	%p4, %p21, %p22;
	add.s32 	%r3, %r1, 1;
	mul.lo.s32 	%r4, %r33, %r32;
	add.s32 	%r77, %r1, -1;
	mad.lo.s32 	%r5, %r33, %r77, %r2;
	cvta.to.global.u64 	%rd3, %rd8;
	mov.b32 	%r86, 0;
$L__BB0_3:
	ld.param.u32 	%r85, [_Z12convolution_PdS_S_iiii_param_5];
	mad.lo.s32 	%r89, %r33, %r1, %r2;
	mad.lo.s32 	%r88, %r33, %r3, %r2;
	neg.s32 	%r91, %r85;
	mul.lo.s32 	%r78, %r85, %r86;
	mul.lo.s32 	%r90, %r78, 9;
	mov.f64 	%fd40, 0d0000000000000000;
	mov.u32 	%r87, %r5;
$L__BB0_4:
	or.pred  	%p23, %p1, %p2;
	add.s32 	%r79, %r87, -1;
	mul.wide.s32 	%rd45, %r79, 8;
	add.s64 	%rd4, %rd1, %rd45;
	mul.wide.s32 	%rd46, %r90, 8;
	add.s64 	%rd5, %rd3, %rd46;
	@%p23 bra 	$L__BB0_6;
	ld.global.f64 	%fd21, [%rd4];
	ld.global.f64 	%fd22, [%rd5+64];
	fma.rn.f64 	%fd40, %fd21, %fd22, %fd40;
$L__BB0_6:
	or.pred  	%p24, %p1, %p3;
	@%p24 bra 	$L__BB0_8;
	ld.global.f64 	%fd23, [%rd4+8];
	ld.global.f64 	%fd24, [%rd5+56];
	fma.rn.f64 	%fd40, %fd23, %fd24, %fd40;
$L__BB0_8:
	or.pred  	%p25, %p1, %p4;
	@%p25 bra 	$L__BB0_10;
	ld.global.f64 	%fd25, [%rd4+16];
	ld.global.f64 	%fd26, [%rd5+48];
	fma.rn.f64 	%fd40, %fd25, %fd26, %fd40;
$L__BB0_10:
	setp.ge.s32 	%p26, %r1, %r32;
	or.pred  	%p27, %p26, %p2;
	add.s32 	%r80, %r89, -1;
	mul.wide.s32 	%rd47, %r80, 8;
	add.s64 	%rd6, %rd1, %rd47;
	@%p27 bra 	$L__BB0_12;
	ld.global.f64 	%fd27, [%rd6];
	ld.global.f64 	%fd28, [%rd5+40];
	fma.rn.f64 	%fd40, %fd27, %fd28, %fd40;
$L__BB0_12:
	or.pred  	%p29, %p26, %p3;
	@%p29 bra 	$L__BB0_14;
	ld.global.f64 	%fd29, [%rd6+8];
	ld.global.f64 	%fd30, [%rd5+32];
	fma.rn.f64 	%fd40, %fd29, %fd30, %fd40;
$L__BB0_14:
	setp.ge.s32 	%p30, %r1, %r32;
	or.pred  	%p31, %p30, %p4;
	@%p31 bra 	$L__BB0_16;
	ld.global.f64 	%fd31, [%rd6+16];
	ld.global.f64 	%fd32, [%rd5+24];
	fma.rn.f64 	%fd40, %fd31, %fd32, %fd40;
$L__BB0_16:
	setp.ge.s32 	%p32, %r3, %r32;
	or.pred  	%p33, %p32, %p2;
	add.s32 	%r81, %r88, -1;
	mul.wide.s32 	%rd48, %r81, 8;
	add.s64 	%rd7, %rd1, %rd48;
	@%p33 bra 	$L__BB0_18;
	ld.global.f64 	%fd33, [%rd7];
	ld.global.f64 	%fd34, [%rd5+16];
	fma.rn.f64 	%fd40, %fd33, %fd34, %fd40;
$L__BB0_18:
	or.pred  	%p35, %p32, %p3;
	@%p35 bra 	$L__BB0_20;
	ld.global.f64 	%fd35, [%rd7+8];
	ld.global.f64 	%fd36, [%rd5+8];
	fma.rn.f64 	%fd40, %fd35, %fd36, %fd40;
$L__BB0_20:
	setp.ge.s32 	%p36, %r3, %r32;
	or.pred  	%p37, %p36, %p4;
	@%p37 bra 	$L__BB0_22;
	ld.global.f64 	%fd37, [%rd7+16];
	ld.global.f64 	%fd38, [%rd5];
	fma.rn.f64 	%fd40, %fd37, %fd38, %fd40;
$L__BB0_22:
	add.s32 	%r91, %r91, 1;
	setp.ne.s32 	%p38, %r91, 0;
	add.s32 	%r90, %r90, 9;
	add.s32 	%r89, %r89, %r4;
	add.s32 	%r88, %r88, %r4;
	add.s32 	%r87, %r87, %r4;
	@%p38 bra 	$L__BB0_4;
	mad.lo.s32 	%r82, %r86, %r32, %r1;
	mad.lo.s32 	%r83, %r82, %r33, %r2;
	mul.wide.s32 	%rd49, %r83, 8;
	add.s64 	%rd50, %rd2, %rd49;
	st.global.f64 	[%rd50], %fd40;
	add.s32 	%r86, %r86, 1;
	setp.eq.s32 	%p39, %r86, %r35;
	@%p39 bra 	$L__BB0_35;
	bra.uni 	$L__BB0_3;
$L__BB0_24:
	and.b32  	%r22, %r35, 7;
	setp.lt.u32 	%p7, %r35, 8;
	mov.b32 	%r94, 0;
	@%p7 bra 	$L__BB0_27;
	and.b32  	%r94, %r35, 2147483640;
	mov.b32 	%r92, 0;
$L__BB0_26:
	.pragma "nounroll";
	mad.lo.s32 	%r44, %r92, %r32, %r1;
	mad.lo.s32 	%r45, %r44, %r33, %r2;
	mul.wide.s32 	%rd11, %r45, 8;
	add.s64 	%rd12, %rd2, %rd11;
	mov.b64 	%rd13, 0;
	st.global.u64 	[%rd12], %rd13;
	add.s32 	%r46, %r44, %r32;
	mad.lo.s32 	%r47, %r46, %r33, %r2;
	mul.wide.s32 	%rd14, %r47, 8;
	add.s64 	%rd15, %rd2, %rd14;
	st.global.u64 	[%rd15], %rd13;
	add.s32 	%r48, %r46, %r32;
	mad.lo.s32 	%r49, %r48, %r33, %r2;
	mul.wide.s32 	%rd16, %r49, 8;
	add.s64 	%rd17, %rd2, %rd16;
	st.global.u64 	[%rd17], %rd13;
	add.s32 	%r50, %r48, %r32;
	mad.lo.s32 	%r51, %r50, %r33, %r2;
	mul.wide.s32 	%rd18, %r51, 8;
	add.s64 	%rd19, %rd2, %rd18;
	st.global.u64 	[%rd19], %rd13;
	add.s32 	%r52, %r50, %r32;
	mad.lo.s32 	%r53, %r52, %r33, %r2;
	mul.wide.s32 	%rd20, %r53, 8;
	add.s64 	%rd21, %rd2, %rd20;
	st.global.u64 	[%rd21], %rd13;
	add.s32 	%r54, %r52, %r32;
	mad.lo.s32 	%r55, %r54, %r33, %r2;
	mul.wide.s32 	%rd22, %r55, 8;
	add.s64 	%rd23, %rd2, %rd22;
	st.global.u64 	[%rd23], %rd13;
	add.s32 	%r56, %r54, %r32;
	mad.lo.s32 	%r57, %r56, %r33, %r2;
	mul.wide.s32 	%rd24, %r57, 8;
	add.s64 	%rd25, %rd2, %rd24;
	st.global.u64 	[%rd25], %rd13;
	add.s32 	%r58, %r56, %r32;
	mad.lo.s32 	%r59, %r58, %r33, %r2;
	mul.wide.s32 	%rd26, %r59, 8;
	add.s64 	%rd27, %rd2, %rd26;
	st.global.u64 	[%rd27], %rd13;
	add.s32 	%r92, %r92, 8;
	setp.ne.s32 	%p8, %r92, %r94;
	@%p8 bra 	$L__BB0_26;
$L__BB0_27:
	setp.eq.s32 	%p9, %r22, 0;
	@%p9 bra 	$L__BB0_35;
	and.b32  	%r27, %r35, 3;
	setp.lt.u32 	%p10, %r22, 4;
	@%p10 bra 	$L__BB0_30;
	mad.lo.s32 	%r60, %r94, %r32, %r1;
	mad.lo.s32 	%r61, %r60, %r33, %r2;
	mul.wide.s32 	%rd28, %r61, 8;
	add.s64 	%rd29, %rd2, %rd28;
	mov.b64 	%rd30, 0;
	st.global.u64 	[%rd29], %rd30;
	add.s32 	%r62, %r60, %r32;
	mad.lo.s32 	%r63, %r62, %r33, %r2;
	mul.wide.s32 	%rd31, %r63, 8;
	add.s64 	%rd32, %rd2, %rd31;
	st.global.u64 	[%rd32], %rd30;
	add.s32 	%r64, %r62, %r32;
	mad.lo.s32 	%r65, %r64, %r33, %r2;
	mul.wide.s32 	%rd33, %r65, 8;
	add.s64 	%rd34, %rd2, %rd33;
	st.global.u64 	[%rd34], %rd30;
	add.s32 	%r66, %r64, %r32;
	mad.lo.s32 	%r67, %r66, %r33, %r2;
	mul.wide.s32 	%rd35, %r67, 8;
	add.s64 	%rd36, %rd2, %rd35;
	st.global.u64 	[%rd36], %rd30;
	add.s32 	%r94, %r94, 4;
$L__BB0_30:
	setp.eq.s32 	%p11, %r27, 0;
	@%p11 bra 	$L__BB0_35;
	setp.eq.s32 	%p12, %r27, 1;
	@%p12 bra 	$L__BB0_33;
	mad.lo.s32 	%r68, %r94, %r32, %r1;
	mad.lo.s32 	%r69, %r68, %r33, %r2;
	mul.wide.s32 	%rd37, %r69, 8;
	add.s64 	%rd38, %rd2, %rd37;
	mov.b64 	%rd39, 0;
	st.global.u64 	[%rd38], %rd39;
	add.s32 	%r70, %r68, %r32;
	mad.lo.s32 	%r71, %r70, %r33, %r2;
	mul.wide.s32 	%rd40, %r71, 8;
	add.s64 	%rd41, %rd2, %rd40;
	st.global.u64 	[%rd41], %rd39;
	add.s32 	%r94, %r94, 2;
$L__BB0_33:
	and.b32  	%r72, %r35, 1;
	setp.eq.b32 	%p13, %r72, 1;
	not.pred 	%p14, %p13;
	@%p14 bra 	$L__BB0_35;
	mad.lo.s32 	%r73, %r94, %r32, %r1;
	mad.lo.s32 	%r74, %r73, %r33, %r2;
	mul.wide.s32 	%rd42, %r74, 8;
	add.s64 	%rd43, %rd2, %rd42;
	mov.b64 	%rd44, 0;
	st.global.u64 	[%rd43], %rd44;
$L__BB0_35:
	ret;

}


// ===== COMPILED SASS (sm_100) =====

	.target	sm_100

	.elftype	@"ET_EXEC"


//--------------------- .note.nv.tkinfo           --------------------------
	.section	.note.nv.tkinfo,"",@"SHT_NOTE"
	.sectionflags	@"SHF_NOTE_NV_TKINFO"
	.tkinfo
        /*0018*/ 	.word	0x00000002
        /*0030*/ 	.string	""
        /*0030*/ 	.string	"ptxas"
        /*0030*/ 	.string	"Cuda compilation tools, release 13.0, V13.0.88"
        /*0030*/ 	.string	"Build cuda_13.0.r13.0/compiler.36424714_0"
        /*0030*/ 	.string	"-arch sm_100 -m 64 "



//--------------------- .note.nv.cuinfo           --------------------------
	.section	.note.nv.cuinfo,"",@"SHT_NOTE"
	.sectionflags	@"SHF_NOTE_NV_CUINFO"
        /*0018*/ 	.short	0x0002
        /*001a*/ 	.short	0x0064
        /*001c*/ 	.short	0x0082
	.zero		2


//--------------------- .nv.info                  --------------------------
	.section	.nv.info,"",@"SHT_CUDA_INFO"
	.align	4


	//----- nvinfo : EIATTR_REGCOUNT
	.align		4
        /*0000*/ 	.byte	0x04, 0x2f
        /*0002*/ 	.short	(.L_1 - .L_0)
	.align		4
.L_0:
        /*0004*/ 	.word	index@(_Z12convolution_PdS_S_iiii)
        /*0008*/ 	.word	0x00000020


	//----- nvinfo : EIATTR_FRAME_SIZE
	.align		4
.L_1:
        /*000c*/ 	.byte	0x04, 0x11
        /*000e*/ 	.short	(.L_3 - .L_2)
	.align		4
.L_2:
        /*0010*/ 	.word	index@(_Z12convolution_PdS_S_iiii)
        /*0014*/ 	.word	0x00000000


	//----- nvinfo : EIATTR_MIN_STACK_SIZE
	.align		4
.L_3:
        /*0018*/ 	.byte	0x04, 0x12
        /*001a*/ 	.short	(.L_5 - .L_4)
	.align		4
.L_4:
        /*001c*/ 	.word	index@(_Z12convolution_PdS_S_iiii)
        /*0020*/ 	.word	0x00000000
.L_5:


//--------------------- .nv.compat                --------------------------
	.section	.nv.compat,"",@"SHT_CUDA_COMPAT_INFO"
	.align	4
        /*0000*/ 	.byte	0x02, 0x09, 0x00, 0x00, 0x02, 0x02, 0x01, 0x00, 0x02, 0x05, 0x05, 0x00, 0x03, 0x07, 0x01, 0x01
        /*0010*/ 	.byte	0x02, 0x03, 0x00, 0x00, 0x02, 0x06, 0x01, 0x00, 0x04, 0x0b, 0x08, 0x00, 0x01, 0x00, 0x00, 0x00
        /*0020*/ 	.byte	0x00, 0x00, 0x00, 0x00


//--------------------- .nv.info._Z12convolution_PdS_S_iiii --------------------------
	.section	.nv.info._Z12convolution_PdS_S_iiii,"",@"SHT_CUDA_INFO"
	.sectionflags	@""
	.align	4


	//----- nvinfo : EIATTR_CUDA_API_VERSION
	.align		4
        /*0000*/ 	.byte	0x04, 0x37
        /*0002*/ 	.short	(.L_7 - .L_6)
.L_6:
        /*0004*/ 	.word	0x00000082


	//----- nvinfo : EIATTR_KPARAM_INFO
	.align		4
.L_7:
        /*0008*/ 	.byte	0x04, 0x17
        /*000a*/ 	.short	(.L_9 - .L_8)
.L_8:
        /*000c*/ 	.word	0x00000000
        /*0010*/ 	.short	0x0006
        /*0012*/ 	.short	0x0024
        /*0014*/ 	.byte	0x00, 0xf0, 0x11, 0x00


	//----- nvinfo : EIATTR_KPARAM_INFO
	.align		4
.L_9:
        /*0018*/ 	.byte	0x04, 0x17
        /*001a*/ 	.short	(.L_11 - .L_10)
.L_10:
        /*001c*/ 	.word	0x00000000
        /*0020*/ 	.short	0x0005
        /*0022*/ 	.short	0x0020
        /*0024*/ 	.byte	0x00, 0xf0, 0x11, 0x00


	//----- nvinfo : EIATTR_KPARAM_INFO
	.align		4
.L_11:
        /*0028*/ 	.byte	0x04, 0x17
        /*002a*/ 	.short	(.L_13 - .L_12)
.L_12:
        /*002c*/ 	.word	0x00000000
        /*0030*/ 	.short	0x0004
        /*0032*/ 	.short	0x001c
        /*0034*/ 	.byte	0x00, 0xf0, 0x11, 0x00


	//----- nvinfo : EIATTR_KPARAM_INFO
	.align		4
.L_13:
        /*0038*/ 	.byte	0x04, 0x17
        /*003a*/ 	.short	(.L_15 - .L_14)
.L_14:
        /*003c*/ 	.word	0x00000000
        /*0040*/ 	.short	0x0003
        /*0042*/ 	.short	0x0018
        /*0044*/ 	.byte	0x00, 0xf0, 0x11, 0x00


	//----- nvinfo : EIATTR_KPARAM_INFO
	.align		4
.L_15:
        /*0048*/ 	.byte	0x04, 0x17
        /*004a*/ 	.short	(.L_17 - .L_16)
.L_16:
        /*004c*/ 	.word	0x00000000
        /*0050*/ 	.short	0x0002
        /*0052*/ 	.short	0x0010
        /*0054*/ 	.byte	0x00, 0xf5, 0x21, 0x00


	//----- nvinfo : EIATTR_KPARAM_INFO
	.align		4
.L_17:
        /*0058*/ 	.byte	0x04, 0x17
        /*005a*/ 	.short	(.L_19 - .L_18)
.L_18:
        /*005c*/ 	.word	0x00000000
        /*0060*/ 	.short	0x0001
        /*0062*/ 	.short	0x0008
        /*0064*/ 	.byte	0x00, 0xf5, 0x21, 0x00


	//----- nvinfo : EIATTR_KPARAM_INFO
	.align		4
.L_19:
        /*0068*/ 	.byte	0x04, 0x17
        /*006a*/ 	.short	(.L_21 - .L_20)
.L_20:
        /*006c*/ 	.word	0x00000000
        /*0070*/ 	.short	0x0000
        /*0072*/ 	.short	0x0000
        /*0074*/ 	.byte	0x00, 0xf5, 0x21, 0x00


	//----- nvinfo : EIATTR_SPARSE_MMA_MASK
	.align		4
.L_21:
        /*0078*/ 	.byte	0x03, 0x50
        /*007a*/ 	.short	0x0000


	//----- nvinfo : EIATTR_MAXREG_COUNT
	.align		4
        /*007c*/ 	.byte	0x03, 0x1b
        /*007e*/ 	.short	0x00ff


	//----- nvinfo : EIATTR_MERCURY_ISA_VERSION
	.align		4
        /*0080*/ 	.byte	0x03, 0x5f
        /*0082*/ 	.short	0x0101


	//----- nvinfo : EIATTR_VRC_CTA_INIT_COUNT
	.align		4
        /*0084*/ 	.byte	0x02, 0x4a
	.zero		1
	.zero		1


	//----- nvinfo : EIATTR_EXIT_INSTR_OFFSETS
	.align		4
        /*0088*/ 	.byte	0x04, 0x1c
        /*008a*/ 	.short	(.L_23 - .L_22)


	//   ....[0]....
.L_22:
        /*008c*/ 	.word	0x00000090


	//   ....[1]....
        /*0090*/ 	.word	0x00000660


	//   ....[2]....
        /*0094*/ 	.word	0x00000940


	//   ....[3]....
        /*0098*/ 	.word	0x00000ac0


	//   ....[4]....
        /*009c*/ 	.word	0x00000bc0


	//   ....[5]....
        /*00a0*/ 	.word	0x00000c30


	//----- nvinfo : EIATTR_CBANK_PARAM_SIZE
	.align		4
.L_23:
        /*00a4*/ 	.byte	0x03, 0x19
        /*00a6*/ 	.short	0x0028


	//----- nvinfo : EIATTR_PARAM_CBANK
	.align		4
        /*00a8*/ 	.byte	0x04, 0x0a
        /*00aa*/ 	.short	(.L_25 - .L_24)
	.align		4
.L_24:
        /*00ac*/ 	.word	index@(.nv.constant0._Z12convolution_PdS_S_iiii)
        /*00b0*/ 	.short	0x0380
        /*00b2*/ 	.short	0x0028


	//----- nvinfo : EIATTR_SW_WAR
	.align		4
.L_25:
        /*00b4*/ 	.byte	0x04, 0x36
        /*00b6*/ 	.short	(.L_27 - .L_26)
.L_26:
        /*00b8*/ 	.word	0x00000008
.L_27:


//--------------------- .nv.callgraph             --------------------------
	.section	.nv.callgraph,"",@"SHT_CUDA_CALLGRAPH"
	.align	4
	.sectionentsize	8
	.align		4
        /*0000*/ 	.word	0x00000000
	.align		4
        /*0004*/ 	.word	0xffffffff
	.align		4
        /*0008*/ 	.word	0x00000000
	.align		4
        /*000c*/ 	.word	0xfffffffe
	.align		4
        /*0010*/ 	.word	0x00000000
	.align		4
        /*0014*/ 	.word	0xfffffffd
	.align		4
        /*0018*/ 	.word	0x00000000
	.align		4
        /*001c*/ 	.word	0xfffffffc


//--------------------- .text._Z12convolution_PdS_S_iiii --------------------------
	.section	.text._Z12convolution_PdS_S_iiii,"ax",@progbits
	.align	128
        .global         _Z12convolution_PdS_S_iiii
        .type           _Z12convolution_PdS_S_iiii,@function
        .size           _Z12convolution_PdS_S_iiii,(.L_x_8 - _Z12convolution_PdS_S_iiii)
        .other          _Z12convolution_PdS_S_iiii,@"STO_CUDA_ENTRY STV_DEFAULT"
_Z12convolution_PdS_S_iiii:
.text._Z12convolution_PdS_S_iiii:
[----:B------:R-:W-:Y:S08]  /*0000*/  LDC R1, c[0x0][0x37c] ;  /* 0x0000df00ff017b82 */ /* 0x000ff00000000800 */
[----:B------:R-:W0:Y:S01]  /*0010*/  LDC R0, c[0x0][0x3a4] ;  /* 0x0000e900ff007b82 */ /* 0x000e220000000800 */
[----:B------:R-:W1:Y:S01]  /*0020*/  S2R R2, SR_TID.Y ;  /* 0x0000000000027919 */ /* 0x000e620000002200 */
[----:B------:R-:W2:Y:S06]  /*0030*/  S2R R5, SR_TID.X ;  /* 0x0000000000057919 */ /* 0x000eac0000002100 */
[----:B------:R-:W3:Y:S08]  /*0040*/  LDC R3, c[0x0][0x364] ;  /* 0x0000d900ff037b82 */ /* 0x000ef00000000800 */
[----:B------:R-:W4:Y:S01]  /*0050*/  LDC R4, c[0x0][0x360] ;  /* 0x0000d800ff047b82 */ /* 0x000f220000000800 */
[----:B0-----:R-:W-:-:S07]  /*0060*/  ISETP.GE.AND P0, PT, R0, 0x1, PT ;  /* 0x000000010000780c */ /* 0x001fce0003f06270 */
[----:B------:R-:W0:Y:S08]  /*0070*/  S2UR UR4, SR_CTAID.Y ;  /* 0x00000000000479c3 */ /* 0x000e300000002600 */
[----:B------:R-:W0:Y:S02]  /*0080*/  S2UR UR5, SR_CTAID.X ;  /* 0x00000000000579c3 */ /* 0x000e240000002500 */
[----:B01234-:R-:W-:Y:S05]  /*0090*/  @!P0 EXIT ;  /* 0x000000000000894d */ /* 0x01ffea0003800000 */
[----:B------:R-:W0:Y:S01]  /*00a0*/  LDCU UR6, c[0x0][0x3a0] ;  /* 0x00007400ff0677ac */ /* 0x000e220008000800 */
[----:B------:R-:W-:Y:S02]  /*00b0*/  IMAD R3, R3, UR4, R2 ;  /* 0x0000000403037c24 */ /* 0x000fe4000f8e0202 */
[----:B------:R-:W-:Y:S01]  /*00c0*/  IMAD R2, R4, UR5, R5 ;  /* 0x0000000504027c24 */ /* 0x000fe2000f8e0205 */
[----:B------:R-:W1:Y:S01]  /*00d0*/  LDCU.64 UR8, c[0x0][0x358] ;  /* 0x00006b00ff0877ac */ /* 0x000e620008000a00 */
[----:B0-----:R-:W-:-:S09]  /*00e0*/  UISETP.GE.AND UP0, UPT, UR6, 0x1, UPT ;  /* 0x000000010600788c */ /* 0x001fd2000bf06270 */
[----:B-1----:R-:W-:Y:S05]  /*00f0*/  BRA.U !UP0, `(.L_x_0) ;  /* 0x0000000508607547 */ /* 0x002fea000b800000 */
[----:B------:R-:W0:Y:S01]  /*0100*/  LDCU.64 UR4, c[0x0][0x398] ;  /* 0x00007300ff0477ac */ /* 0x000e220008000a00 */
[----:B------:R-:W-:Y:S02]  /*0110*/  IADD3 R0, PT, PT, R2, 0x1, RZ ;  /* 0x0000000102007810 */ /* 0x000fe40007ffe0ff */
[----:B------:R-:W-:Y:S02]  /*0120*/  IADD3 R5, PT, PT, R3, -0x1, RZ ;  /* 0xffffffff03057810 */ /* 0x000fe40007ffe0ff */
[----:B0-----:R-:W-:-:S03]  /*0130*/  ISETP.GE.AND P3, PT, R0, UR5, PT ;  /* 0x0000000500007c0c */ /* 0x001fc6000bf66270 */
[----:B------:R-:W-:Y:S01]  /*0140*/  IMAD R4, R5, UR5, R2 ;  /* 0x0000000505047c24 */ /* 0x000fe2000f8e0202 */
[C---:B------:R-:W-:Y:S01]  /*0150*/  ISETP.GT.AND P0, PT, R3.reuse, UR4, PT ;  /* 0x0000000403007c0c */ /* 0x040fe2000bf04270 */
[----:B------:R-:W-:Y:S01]  /*0160*/  UMOV UR4, URZ ;  /* 0x000000ff00047c82 */ /* 0x000fe20008000000 */
[C---:B------:R-:W-:Y:S02]  /*0170*/  ISETP.GT.AND P1, PT, R2.reuse, UR5, PT ;  /* 0x0000000502007c0c */ /* 0x040fe4000bf24270 */
[C---:B------:R-:W-:Y:S02]  /*0180*/  ISETP.GE.AND P2, PT, R2.reuse, UR5, PT ;  /* 0x0000000502007c0c */ /* 0x040fe4000bf46270 */
[----:B------:R-:W-:Y:S02]  /*0190*/  ISETP.EQ.OR P0, PT, R3, RZ, P0 ;  /* 0x000000ff0300720c */ /* 0x000fe40000702670 */
[C---:B------:R-:W-:Y:S02]  /*01a0*/  ISETP.LT.OR P1, PT, R2.reuse, 0x1, P1 ;  /* 0x000000010200780c */ /* 0x040fe40000f21670 */
[----:B------:R-:W-:-:S02]  /*01b0*/  ISETP.LT.OR P2, PT, R2, RZ, P2 ;  /* 0x000000ff0200720c */ /* 0x000fc40001741670 */
[----:B------:R-:W-:Y:S02]  /*01c0*/  ISETP.LT.OR P3, PT, R2, -0x1, P3 ;  /* 0xffffffff0200780c */ /* 0x000fe40001f61670 */
[----:B------:R-:W-:-:S11]  /*01d0*/  IADD3 R5, PT, PT, R3, 0x1, RZ ;  /* 0x0000000103057810 */ /* 0x000fd60007ffe0ff */
.L_x_2:
[----:B------:R-:W0:Y:S01]  /*01e0*/  LDCU UR6, c[0x0][0x3a0] ;  /* 0x00007400ff0677ac */ /* 0x000e220008000800 */
[----:B------:R-:W-:Y:S02]  /*01f0*/  PLOP3.LUT P4, PT, P0, P1, PT, 0xf8, 0x8f ;  /* 0x00000000008f781c */ /* 0x000fe40000783f70 */
[----:B------:R-:W-:Y:S02]  /*0200*/  CS2R R8, SRZ ;  /* 0x0000000000087805 */ /* 0x000fe4000001ff00 */
[----:B------:R-:W-:Y:S01]  /*0210*/  MOV R25, R4 ;  /* 0x0000000400197202 */ /* 0x000fe20000000f00 */
[----:B------:R-:W1:Y:S01]  /*0220*/  LDCU UR7, c[0x0][0x39c] ;  /* 0x00007380ff0777ac */ /* 0x000e620008000800 */
[----:B------:R-:W2:Y:S01]  /*0230*/  LDCU UR10, c[0x0][0x39c] ;  /* 0x00007380ff0a77ac */ /* 0x000ea20008000800 */
[----:B0-----:R-:W-:Y:S02]  /*0240*/  UIMAD UR5, UR4, UR6, URZ ;  /* 0x00000006040572a4 */ /* 0x001fe4000f8e02ff */
[----:B------:R-:W-:-:S02]  /*0250*/  UIADD3 UR6, UPT, UPT, -UR6, URZ, URZ ;  /* 0x000000ff06067290 */ /* 0x000fc4000fffe1ff */
[----:B------:R-:W-:Y:S01]  /*0260*/  UIMAD UR5, UR5, 0x9, URZ ;  /* 0x00000009050578a4 */ /* 0x000fe2000f8e02ff */
[--C-:B-1----:R-:W-:Y:S02]  /*0270*/  IMAD R27, R3, UR7, R2.reuse ;  /* 0x00000007031b7c24 */ /* 0x102fe4000f8e0202 */
[----:B------:R-:W-:-:S03]  /*0280*/  IMAD R7, R5, UR7, R2 ;  /* 0x0000000705077c24 */ /* 0x000fc6000f8e0202 */
[----:B--2---:R-:W-:-:S07]  /*0290*/  MOV R6, UR5 ;  /* 0x0000000500067c02 */ /* 0x004fce0008000f00 */
.L_x_1:
[----:B------:R-:W0:Y:S01]  /*02a0*/  LDC.64 R12, c[0x0][0x388] ;  /* 0x0000e200ff0c7b82 */ /* 0x000e220000000a00 */
[----:B------:R-:W-:-:S07]  /*02b0*/  IADD3 R17, PT, PT, R25, -0x1, RZ ;  /* 0xffffffff19117810 */ /* 0x000fce0007ffe0ff */
[----:B------:R-:W1:Y:S01]  /*02c0*/  LDC.64 R10, c[0x0][0x380] ;  /* 0x0000e000ff0a7b82 */ /* 0x000e620000000a00 */
[----:B------:R-:W-:Y:S02]  /*02d0*/  PLOP3.LUT P6, PT, P0, P2, PT, 0xf8, 0x8f ;  /* 0x00000000008f781c */ /* 0x000fe400007c5f70 */
[----:B------:R-:W-:-:S05]  /*02e0*/  PLOP3.LUT P5, PT, P0, P3, PT, 0xf8, 0x8f ;  /* 0x00000000008f781c */ /* 0x000fca00007a7f70 */
[----:B------:R-:W2:Y:S01]  /*02f0*/  LDC R0, c[0x0][0x398] ;  /* 0x0000e600ff007b82 */ /* 0x000ea20000000800 */
[----:B0-----:R-:W-:-:S05]  /*0300*/  IMAD.WIDE R12, R6, 0x8, R12 ;  /* 0x00000008060c7825 */ /* 0x001fca00078e020c */
[----:B------:R-:W3:Y:S01]  /*0310*/  @!P4 LDG.E.64 R22, desc[UR8][R12.64+0x40] ;  /* 0x000040080c16c981 */ /* 0x000ee2000c1e1b00 */
[----:B-1----:R-:W-:-:S03]  /*0320*/  IMAD.WIDE R16, R17, 0x8, R10 ;  /* 0x0000000811107825 */ /* 0x002fc600078e020a */
[----:B------:R-:W4:Y:S04]  /*0330*/  @!P6 LDG.E.64 R14, desc[UR8][R12.64+0x38] ;  /* 0x000038080c0ee981 */ /* 0x000f28000c1e1b00 */
[----:B------:R-:W3:Y:S04]  /*0340*/  @!P4 LDG.E.64 R28, desc[UR8][R16.64] ;  /* 0x00000008101cc981 */ /* 0x000ee8000c1e1b00 */
[----:B------:R-:W4:Y:S04]  /*0350*/  @!P6 LDG.E.64 R20, desc[UR8][R16.64+0x8] ;  /* 0x000008081014e981 */ /* 0x000f28000c1e1b00 */
[----:B------:R-:W5:Y:S04]  /*0360*/  @!P5 LDG.E.64 R18, desc[UR8][R12.64+0x30] ;  /* 0x000030080c12d981 */ /* 0x000f68000c1e1b00 */
[----:B------:R-:W5:Y:S01]  /*0370*/  @!P5 LDG.E.64 R16, desc[UR8][R16.64+0x10] ;  /* 0x000010081010d981 */ /* 0x000f62000c1e1b00 */
[----:B---3--:R-:W-:-:S08]  /*0380*/  @!P4 DFMA R8, R28, R22, R8 ;  /* 0x000000161c08c22b */ /* 0x008fd00000000008 */
[----:B----4-:R-:W-:Y:S01]  /*0390*/  @!P6 DFMA R8, R20, R14, R8 ;  /* 0x0000000e1408e22b */ /* 0x010fe20000000008 */
[----:B--2---:R-:W-:Y:S02]  /*03a0*/  ISETP.GE.OR P6, PT, R3, R0, P1 ;  /* 0x000000000300720c */ /* 0x004fe40000fc6670 */
[----:B------:R-:W-:-:S05]  /*03b0*/  IADD3 R15, PT, PT, R27, -0x1, RZ ;  /* 0xffffffff1b0f7810 */ /* 0x000fca0007ffe0ff */
[----:B-----5:R-:W-:Y:S01]  /*03c0*/  @!P5 DFMA R8, R16, R18, R8 ;  /* 0x000000121008d22b */ /* 0x020fe20000000008 */
[----:B------:R-:W-:Y:S01]  /*03d0*/  IMAD.WIDE R14, R15, 0x8, R10 ;  /* 0x000000080f0e7825 */ /* 0x000fe200078e020a */
[----:B------:R-:W-:-:S04]  /*03e0*/  ISETP.GE.OR P5, PT, R3, R0, P2 ;  /* 0x000000000300720c */ /* 0x000fc800017a6670 */
[----:B------:R-:W2:Y:S04]  /*03f0*/  @!P6 LDG.E.64 R16, desc[UR8][R14.64] ;  /* 0x000000080e10e981 */ /* 0x000ea8000c1e1b00 */
[----:B------:R-:W2:Y:S05]  /*0400*/  @!P6 LDG.E.64 R18, desc[UR8][R12.64+0x28] ;  /* 0x000028080c12e981 */ /* 0x000eaa000c1e1b00 */
[----:B------:R-:W3:Y:S04]  /*0410*/  @!P5 LDG.E.64 R20, desc[UR8][R14.64+0x8] ;  /* 0x000008080e14d981 */ /* 0x000ee8000c1e1b00 */
[----:B------:R-:W3:Y:S01]  /*0420*/  @!P5 LDG.E.64 R22, desc[UR8][R12.64+0x20] ;  /* 0x000020080c16d981 */ /* 0x000ee2000c1e1b00 */
[----:B--2---:R-:W-:Y:S01]  /*0430*/  @!P6 DFMA R8, R16, R18, R8 ;  /* 0x000000121008e22b */ /* 0x004fe20000000008 */
[----:B------:R-:W-:-:S07]  /*0440*/  ISETP.GE.OR P6, PT, R3, R0, P3 ;  /* 0x000000000300720c */ /* 0x000fce0001fc6670 */
[----:B---3--:R-:W-:Y:S01]  /*0450*/  @!P5 DFMA R8, R20, R22, R8 ;  /* 0x000000161408d22b */ /* 0x008fe20000000008 */
[----:B------:R-:W-:Y:S02]  /*0460*/  ISETP.GE.OR P5, PT, R5, R0, P1 ;  /* 0x000000000500720c */ /* 0x000fe40000fa6670 */
[----:B------:R-:W-:-:S03]  /*0470*/  IADD3 R21, PT, PT, R7, -0x1, RZ ;  /* 0xffffffff07157810 */ /* 0x000fc60007ffe0ff */
[----:B------:R-:W2:Y:S04]  /*0480*/  @!P6 LDG.E.64 R16, desc[UR8][R14.64+0x10] ;  /* 0x000010080e10e981 */ /* 0x000ea8000c1e1b00 */
[----:B------:R-:W2:Y:S01]  /*0490*/  @!P6 LDG.E.64 R18, desc[UR8][R12.64+0x18] ;  /* 0x000018080c12e981 */ /* 0x000ea2000c1e1b00 */
[----:B------:R-:W-:-:S03]  /*04a0*/  IMAD.WIDE R10, R21, 0x8, R10 ;  /* 0x00000008150a7825 */ /* 0x000fc600078e020a */
[----:B------:R-:W3:Y:S04]  /*04b0*/  @!P5 LDG.E.64 R20, desc[UR8][R12.64+0x10] ;  /* 0x000010080c14d981 */ /* 0x000ee8000c1e1b00 */
[----:B------:R-:W3:Y:S01]  /*04c0*/  @!P5 LDG.E.64 R22, desc[UR8][R10.64] ;  /* 0x000000080a16d981 */ /* 0x000ee2000c1e1b00 */
[----:B--2---:R-:W-:Y:S01]  /*04d0*/  @!P6 DFMA R8, R16, R18, R8 ;  /* 0x000000121008e22b */ /* 0x004fe20000000008 */
[----:B------:R-:W-:-:S07]  /*04e0*/  ISETP.GE.OR P6, PT, R5, R0, P2 ;  /* 0x000000000500720c */ /* 0x000fce00017c6670 */
[----:B---3--:R-:W-:Y:S01]  /*04f0*/  @!P5 DFMA R8, R22, R20, R8 ;  /* 0x000000141608d22b */ /* 0x008fe20000000008 */
[----:B------:R-:W-:-:S05]  /*0500*/  ISETP.GE.OR P5, PT, R5, R0, P3 ;  /* 0x000000000500720c */ /* 0x000fca0001fa6670 */
[----:B------:R-:W2:Y:S04]  /*0510*/  @!P6 LDG.E.64 R18, desc[UR8][R10.64+0x8] ;  /* 0x000008080a12e981 */ /* 0x000ea8000c1e1b00 */
[----:B------:R-:W2:Y:S04]  /*0520*/  @!P6 LDG.E.64 R16, desc[UR8][R12.64+0x8] ;  /* 0x000008080c10e981 */ /* 0x000ea8000c1e1b00 */
[----:B------:R-:W3:Y:S04]  /*0530*/  @!P5 LDG.E.64 R14, desc[UR8][R10.64+0x10] ;  /* 0x000010080a0ed981 */ /* 0x000ee8000c1e1b00 */
[----:B------:R-:W3:Y:S01]  /*0540*/  @!P5 LDG.E.64 R20, desc[UR8][R12.64] ;  /* 0x000000080c14d981 */ /* 0x000ee2000c1e1b00 */
[----:B------:R-:W-:-:S04]  /*0550*/  UIADD3 UR6, UPT, UPT, UR6, 0x1, URZ ;  /* 0x0000000106067890 */ /* 0x000fc8000fffe0ff */
[----:B------:R-:W-:Y:S01]  /*0560*/  UISETP.NE.AND UP0, UPT, UR6, URZ, UPT ;  /* 0x000000ff0600728c */ /* 0x000fe2000bf05270 */
[----:B------:R-:W-:Y:S01]  /*0570*/  IMAD R27, R0, UR10, R27 ;  /* 0x0000000a001b7c24 */ /* 0x000fe2000f8e021b */
[----:B------:R-:W-:Y:S01]  /*0580*/  IADD3 R6, PT, PT, R6, 0x9, RZ ;  /* 0x0000000906067810 */ /* 0x000fe20007ffe0ff */
[C---:B------:R-:W-:Y:S02]  /*0590*/  IMAD R7, R0.reuse, UR10, R7 ;  /* 0x0000000a00077c24 */ /* 0x040fe4000f8e0207 */
[----:B------:R-:W-:Y:S01]  /*05a0*/  IMAD R25, R0, UR10, R25 ;  /* 0x0000000a00197c24 */ /* 0x000fe2000f8e0219 */
[----:B--2---:R-:W-:-:S08]  /*05b0*/  @!P6 DFMA R8, R18, R16, R8 ;  /* 0x000000101208e22b */ /* 0x004fd00000000008 */
[----:B---3--:R-:W-:Y:S01]  /*05c0*/  @!P5 DFMA R8, R14, R20, R8 ;  /* 0x000000140e08d22b */ /* 0x008fe20000000008 */
[----:B------:R-:W-:Y:S10]  /*05d0*/  BRA.U UP0, `(.L_x_1) ;  /* 0xfffffffd00307547 */ /* 0x000ff4000b83ffff */
[----:B------:R-:W-:Y:S01]  /*05e0*/  IMAD R11, R0, UR4, R3 ;  /* 0x00000004000b7c24 */ /* 0x000fe2000f8e0203 */
[----:B------:R-:W0:Y:S01]  /*05f0*/  LDC.64 R6, c[0x0][0x390] ;  /* 0x0000e400ff067b82 */ /* 0x000e220000000a00 */
[----:B------:R-:W-:Y:S02]  /*0600*/  UIADD3 UR4, UPT, UPT, UR4, 0x1, URZ ;  /* 0x0000000104047890 */ /* 0x000fe4000fffe0ff */
[----:B------:R-:W-:-:S05]  /*0610*/  IMAD R11, R11, UR10, R2 ;  /* 0x0000000a0b0b7c24 */ /* 0x000fca000f8e0202 */
[----:B------:R-:W1:Y:S01]  /*0620*/  LDC R0, c[0x0][0x3a4] ;  /* 0x0000e900ff007b82 */ /* 0x000e620000000800 */
[----:B0-----:R-:W-:-:S05]  /*0630*/  IMAD.WIDE R6, R11, 0x8, R6 ;  /* 0x000000080b067825 */ /* 0x001fca00078e0206 */
[----:B------:R0:W-:Y:S01]  /*0640*/  STG.E.64 desc[UR8][R6.64], R8 ;  /* 0x0000000806007986 */ /* 0x0001e2000c101b08 */
[----:B-1----:R-:W-:-:S13]  /*0650*/  ISETP.NE.AND P4, PT, R0, UR4, PT ;  /* 0x0000000400007c0c */ /* 0x002fda000bf85270 */
[----:B0-----:R-:W-:Y:S05]  /*0660*/  @!P4 EXIT ;  /* 0x000000000000c94d */ /* 0x001fea0003800000 */
[----:B------:R-:W-:Y:S05]  /*0670*/  BRA `(.L_x_2) ;  /* 0xfffffff800d87947 */ /* 0x000fea000383ffff */
.L_x_0:
[C---:B------:R-:W-:Y:S02]  /*0680*/  ISETP.GE.U32.AND P0, PT, R0.reuse, 0x8, PT ;  /* 0x000000080000780c */ /* 0x040fe40003f06070 */
[----:B------:R-:W-:Y:S02]  /*0690*/  LOP3.LUT R22, R0, 0x7, RZ, 0xc0, !PT ;  /* 0x0000000700167812 */ /* 0x000fe400078ec0ff */
[----:B------:R-:W-:Y:S02]  /*06a0*/  MOV R4, RZ ;  /* 0x000000ff00047202 */ /* 0x000fe40000000f00 */
[----:B------:R-:W-:-:S07]  /*06b0*/  ISETP.NE.AND P1, PT, R22, RZ, PT ;  /* 0x000000ff1600720c */ /* 0x000fce0003f25270 */
[----:B------:R-:W-:Y:S06]  /*06c0*/  @!P0 BRA `(.L_x_3) ;  /* 0x00000000009c8947 */ /* 0x000fec0003800000 */
[----:B------:R-:W0:Y:S01]  /*06d0*/  LDC.64 R6, c[0x0][0x390] ;  /* 0x0000e400ff067b82 */ /* 0x000e220000000a00 */
[----:B------:R-:W-:Y:S01]  /*06e0*/  LOP3.LUT R4, R0, 0x7ffffff8, RZ, 0xc0, !PT ;  /* 0x7ffffff800047812 */ /* 0x000fe200078ec0ff */
[----:B------:R-:W-:-:S06]  /*06f0*/  UMOV UR4, URZ ;  /* 0x000000ff00047c82 */ /* 0x000fcc0008000000 */
[----:B------:R-:W1:Y:S02]  /*0700*/  LDC.64 R8, c[0x0][0x398] ;  /* 0x0000e600ff087b82 */ /* 0x000e640000000a00 */
.L_x_4:
[----:B-1----:R-:W-:Y:S01]  /*0710*/  IMAD R5, R8, UR4, R3 ;  /* 0x0000000408057c24 */ /* 0x002fe2000f8e0203 */
[----:B------:R-:W-:-:S03]  /*0720*/  UIADD3 UR4, UPT, UPT, UR4, 0x8, URZ ;  /* 0x0000000804047890 */ /* 0x000fc6000fffe0ff */
[C---:B--2---:R-:W-:Y:S02]  /*0730*/  IMAD.IADD R13, R5.reuse, 0x1, R8 ;  /* 0x00000001050d7824 */ /* 0x044fe400078e0208 */
[-CC-:B------:R-:W-:Y:S01]  /*0740*/  IMAD R11, R5, R9.reuse, R2.reuse ;  /* 0x00000009050b7224 */ /* 0x180fe200078e0202 */
[----:B------:R-:W-:Y:S01]  /*0750*/  ISETP.NE.AND P0, PT, R4, UR4, PT ;  /* 0x0000000404007c0c */ /* 0x000fe2000bf05270 */
[C---:B------:R-:W-:Y:S01]  /*0760*/  IMAD R17, R13.reuse, R9, R2 ;  /* 0x000000090d117224 */ /* 0x040fe200078e0202 */
[----:B------:R-:W-:Y:S01]  /*0770*/  IADD3 R15, PT, PT, R13, R8, RZ ;  /* 0x000000080d0f7210 */ /* 0x000fe20007ffe0ff */
[----:B0-----:R-:W-:-:S03]  /*0780*/  IMAD.WIDE R10, R11, 0x8, R6 ;  /* 0x000000080b0a7825 */ /* 0x001fc600078e0206 */
[CC--:B------:R-:W-:Y:S01]  /*0790*/  IADD3 R19, PT, PT, R15.reuse, R8.reuse, RZ ;  /* 0x000000080f137210 */ /* 0x0c0fe20007ffe0ff */
[----:B------:R-:W-:Y:S01]  /*07a0*/  IMAD R15, R15, R9, R2 ;  /* 0x000000090f0f7224 */ /* 0x000fe200078e0202 */
[----:B------:R0:W-:Y:S01]  /*07b0*/  STG.E.64 desc[UR8][R10.64], RZ ;  /* 0x000000ff0a007986 */ /* 0x0001e2000c101b08 */
[----:B------:R-:W-:Y:S01]  /*07c0*/  IMAD.WIDE R16, R17, 0x8, R6 ;  /* 0x0000000811107825 */ /* 0x000fe200078e0206 */
[----:B------:R-:W-:-:S03]  /*07d0*/  IADD3 R5, PT, PT, R19, R8, RZ ;  /* 0x0000000813057210 */ /* 0x000fc60007ffe0ff */
[-CC-:B------:R-:W-:Y:S01]  /*07e0*/  IMAD R13, R19, R9.reuse, R2.reuse ;  /* 0x00000009130d7224 */ /* 0x180fe200078e0202 */
[CC--:B------:R-:W-:Y:S01]  /*07f0*/  IADD3 R21, PT, PT, R5.reuse, R8.reuse, RZ ;  /* 0x0000000805157210 */ /* 0x0c0fe20007ffe0ff */
[----:B------:R-:W-:Y:S01]  /*0800*/  IMAD R5, R5, R9, R2 ;  /* 0x0000000905057224 */ /* 0x000fe200078e0202 */
[----:B------:R1:W-:Y:S01]  /*0810*/  STG.E.64 desc[UR8][R16.64], RZ ;  /* 0x000000ff10007986 */ /* 0x0003e2000c101b08 */
[----:B------:R-:W-:Y:S01]  /*0820*/  IMAD.WIDE R14, R15, 0x8, R6 ;  /* 0x000000080f0e7825 */ /* 0x000fe200078e0206 */
[----:B------:R-:W-:-:S03]  /*0830*/  IADD3 R23, PT, PT, R21, R8, RZ ;  /* 0x0000000815177210 */ /* 0x000fc60007ffe0ff */
[-C--:B------:R-:W-:Y:S01]  /*0840*/  IMAD R19, R21, R9.reuse, R2 ;  /* 0x0000000915137224 */ /* 0x080fe200078e0202 */
[----:B------:R2:W-:Y:S01]  /*0850*/  STG.E.64 desc[UR8][R14.64], RZ ;  /* 0x000000ff0e007986 */ /* 0x0005e2000c101b08 */
[C---:B------:R-:W-:Y:S02]  /*0860*/  IMAD.IADD R18, R23.reuse, 0x1, R8 ;  /* 0x0000000117127824 */ /* 0x040fe400078e0208 */
[----:B------:R-:W-:Y:S02]  /*0870*/  IMAD R23, R23, R9, R2 ;  /* 0x0000000917177224 */ /* 0x000fe400078e0202 */
[----:B------:R-:W-:-:S04]  /*0880*/  IMAD.WIDE R12, R13, 0x8, R6 ;  /* 0x000000080d0c7825 */ /* 0x000fc800078e0206 */
[----:B------:R-:W-:Y:S01]  /*0890*/  IMAD R21, R18, R9, R2 ;  /* 0x0000000912157224 */ /* 0x000fe200078e0202 */
[----:B------:R2:W-:Y:S01]  /*08a0*/  STG.E.64 desc[UR8][R12.64], RZ ;  /* 0x000000ff0c007986 */ /* 0x0005e2000c101b08 */
[----:B0-----:R-:W-:-:S04]  /*08b0*/  IMAD.WIDE R10, R5, 0x8, R6 ;  /* 0x00000008050a7825 */ /* 0x001fc800078e0206 */
[--C-:B------:R-:W-:Y:S01]  /*08c0*/  IMAD.WIDE R18, R19, 0x8, R6.reuse ;  /* 0x0000000813127825 */ /* 0x100fe200078e0206 */
[----:B------:R2:W-:Y:S03]  /*08d0*/  STG.E.64 desc[UR8][R10.64], RZ ;  /* 0x000000ff0a007986 */ /* 0x0005e6000c101b08 */
[--C-:B-1----:R-:W-:Y:S01]  /*08e0*/  IMAD.WIDE R16, R23, 0x8, R6.reuse ;  /* 0x0000000817107825 */ /* 0x102fe200078e0206 */
[----:B------:R2:W-:Y:S03]  /*08f0*/  STG.E.64 desc[UR8][R18.64], RZ ;  /* 0x000000ff12007986 */ /* 0x0005e6000c101b08 */
[----:B------:R-:W-:Y:S01]  /*0900*/  IMAD.WIDE R20, R21, 0x8, R6 ;  /* 0x0000000815147825 */ /* 0x000fe200078e0206 */
[----:B------:R2:W-:Y:S04]  /*0910*/  STG.E.64 desc[UR8][R16.64], RZ ;  /* 0x000000ff10007986 */ /* 0x0005e8000c101b08 */
[----:B------:R2:W-:Y:S01]  /*0920*/  STG.E.64 desc[UR8][R20.64], RZ ;  /* 0x000000ff14007986 */ /* 0x0005e2000c101b08 */
[----:B------:R-:W-:Y:S05]  /*0930*/  @P0 BRA `(.L_x_4) ;  /* 0xfffffffc00740947 */ /* 0x000fea000383ffff */
.L_x_3:
[----:B------:R-:W-:Y:S05]  /*0940*/  @!P1 EXIT ;  /* 0x000000000000994d */ /* 0x000fea0003800000 */
[----:B------:R-:W-:Y:S02]  /*0950*/  ISETP.GE.U32.AND P0, PT, R22, 0x4, PT ;  /* 0x000000041600780c */ /* 0x000fe40003f06070 */
[----:B--2---:R-:W-:-:S04]  /*0960*/  LOP3.LUT R14, R0, 0x3, RZ, 0xc0, !PT ;  /* 0x00000003000e7812 */ /* 0x004fc800078ec0ff */
[----:B------:R-:W-:-:S07]  /*0970*/  ISETP.NE.AND P1, PT, R14, RZ, PT ;  /* 0x000000ff0e00720c */ /* 0x000fce0003f25270 */
[----:B------:R-:W-:Y:S06]  /*0980*/  @!P0 BRA `(.L_x_5) ;  /* 0x00000000004c8947 */ /* 0x000fec0003800000 */
[----:B------:R-:W0:Y:S01]  /*0990*/  LDCU.64 UR4, c[0x0][0x398] ;  /* 0x00007300ff0477ac */ /* 0x000e220008000a00 */
[----:B------:R-:W1:Y:S01]  /*09a0*/  LDC.64 R6, c[0x0][0x390] ;  /* 0x0000e400ff067b82 */ /* 0x000e620000000a00 */
[C---:B0-----:R-:W-:Y:S01]  /*09b0*/  IMAD R5, R4.reuse, UR4, R3 ;  /* 0x0000000404057c24 */ /* 0x041fe2000f8e0203 */
[----:B------:R-:W-:-:S03]  /*09c0*/  IADD3 R4, PT, PT, R4, 0x4, RZ ;  /* 0x0000000404047810 */ /* 0x000fc60007ffe0ff */
[C---:B------:R-:W-:Y:S01]  /*09d0*/  IMAD R9, R5.reuse, UR5, R2 ;  /* 0x0000000505097c24 */ /* 0x040fe2000f8e0202 */
[----:B------:R-:W-:-:S03]  /*09e0*/  IADD3 R11, PT, PT, R5, UR4, RZ ;  /* 0x00000004050b7c10 */ /* 0x000fc6000fffe0ff */
[----:B-1----:R-:W-:Y:S01]  /*09f0*/  IMAD.WIDE R8, R9, 0x8, R6 ;  /* 0x0000000809087825 */ /* 0x002fe200078e0206 */
[----:B------:R-:W-:-:S03]  /*0a00*/  IADD3 R13, PT, PT, R11, UR4, RZ ;  /* 0x000000040b0d7c10 */ /* 0x000fc6000fffe0ff */
[--C-:B------:R-:W-:Y:S01]  /*0a10*/  IMAD R11, R11, UR5, R2.reuse ;  /* 0x000000050b0b7c24 */ /* 0x100fe2000f8e0202 */
[C---:B------:R-:W-:Y:S01]  /*0a20*/  IADD3 R15, PT, PT, R13.reuse, UR4, RZ ;  /* 0x000000040d0f7c10 */ /* 0x040fe2000fffe0ff */
[----:B------:R-:W-:Y:S01]  /*0a30*/  IMAD R13, R13, UR5, R2 ;  /* 0x000000050d0d7c24 */ /* 0x000fe2000f8e0202 */
[----:B------:R0:W-:Y:S01]  /*0a40*/  STG.E.64 desc[UR8][R8.64], RZ ;  /* 0x000000ff08007986 */ /* 0x0001e2000c101b08 */
[----:B------:R-:W-:-:S04]  /*0a50*/  IMAD.WIDE R10, R11, 0x8, R6 ;  /* 0x000000080b0a7825 */ /* 0x000fc800078e0206 */
[----:B------:R-:W-:Y:S01]  /*0a60*/  IMAD R15, R15, UR5, R2 ;  /* 0x000000050f0f7c24 */ /* 0x000fe2000f8e0202 */
[----:B------:R0:W-:Y:S01]  /*0a70*/  STG.E.64 desc[UR8][R10.64], RZ ;  /* 0x000000ff0a007986 */ /* 0x0001e2000c101b08 */
[----:B------:R-:W-:-:S04]  /*0a80*/  IMAD.WIDE R12, R13, 0x8, R6 ;  /* 0x000000080d0c7825 */ /* 0x000fc800078e0206 */
[----:B------:R-:W-:Y:S01]  /*0a90*/  IMAD.WIDE R6, R15, 0x8, R6 ;  /* 0x000000080f067825 */ /* 0x000fe200078e0206 */
[----:B------:R0:W-:Y:S04]  /*0aa0*/  STG.E.64 desc[UR8][R12.64], RZ ;  /* 0x000000ff0c007986 */ /* 0x0001e8000c101b08 */
[----:B------:R0:W-:Y:S02]  /*0ab0*/  STG.E.64 desc[UR8][R6.64], RZ ;  /* 0x000000ff06007986 */ /* 0x0001e4000c101b08 */
.L_x_5:
[----:B------:R-:W-:Y:S05]  /*0ac0*/  @!P1 EXIT ;  /* 0x000000000000994d */ /* 0x000fea0003800000 */
[----:B------:R-:W-:Y:S02]  /*0ad0*/  ISETP.NE.AND P0, PT, R14, 0x1, PT ;  /* 0x000000010e00780c */ /* 0x000fe40003f05270 */
[----:B------:R-:W-:-:S04]  /*0ae0*/  LOP3.LUT R0, R0, 0x1, RZ, 0xc0, !PT ;  /* 0x0000000100007812 */ /* 0x000fc800078ec0ff */
[----:B------:R-:W-:-:S07]  /*0af0*/  ISETP.NE.U32.AND P1, PT, R0, 0x1, PT ;  /* 0x000000010000780c */ /* 0x000fce0003f25070 */
[----:B------:R-:W-:Y:S06]  /*0b00*/  @!P0 BRA `(.L_x_6) ;  /* 0x00000000002c8947 */ /* 0x000fec0003800000 */
[----:B------:R-:W1:Y:S01]  /*0b10*/  LDCU.64 UR4, c[0x0][0x398] ;  /* 0x00007300ff0477ac */ /* 0x000e620008000a00 */
[----:B0-----:R-:W0:Y:S01]  /*0b20*/  LDC.64 R6, c[0x0][0x390] ;  /* 0x0000e400ff067b82 */ /* 0x001e220000000a00 */
[C---:B-1----:R-:W-:Y:S01]  /*0b30*/  IMAD R5, R4.reuse, UR4, R3 ;  /* 0x0000000404057c24 */ /* 0x042fe2000f8e0203 */
[----:B------:R-:W-:-:S03]  /*0b40*/  IADD3 R4, PT, PT, R4, 0x2, RZ ;  /* 0x0000000204047810 */ /* 0x000fc60007ffe0ff */
[C---:B------:R-:W-:Y:S01]  /*0b50*/  IMAD R9, R5.reuse, UR5, R2 ;  /* 0x0000000505097c24 */ /* 0x040fe2000f8e0202 */
[----:B------:R-:W-:-:S03]  /*0b60*/  IADD3 R11, PT, PT, R5, UR4, RZ ;  /* 0x00000004050b7c10 */ /* 0x000fc6000fffe0ff */
[----:B0-----:R-:W-:-:S04]  /*0b70*/  IMAD.WIDE R8, R9, 0x8, R6 ;  /* 0x0000000809087825 */ /* 0x001fc800078e0206 */
[----:B------:R-:W-:Y:S01]  /*0b80*/  IMAD R11, R11, UR5, R2 ;  /* 0x000000050b0b7c24 */ /* 0x000fe2000f8e0202 */
[----:B------:R1:W-:Y:S03]  /*0b90*/  STG.E.64 desc[UR8][R8.64], RZ ;  /* 0x000000ff08007986 */ /* 0x0003e6000c101b08 */
[----:B------:R-:W-:-:S05]  /*0ba0*/  IMAD.WIDE R6, R11, 0x8, R6 ;  /* 0x000000080b067825 */ /* 0x000fca00078e0206 */
[----:B------:R1:W-:Y:S02]  /*0bb0*/  STG.E.64 desc[UR8][R6.64], RZ ;  /* 0x000000ff06007986 */ /* 0x0003e4000c101b08 */
.L_x_6:
[----:B------:R-:W-:Y:S05]  /*0bc0*/  @P1 EXIT ;  /* 0x000000000000194d */ /* 0x000fea0003800000 */
[----:B------:R-:W2:Y:S01]  /*0bd0*/  LDCU.64 UR4, c[0x0][0x398] ;  /* 0x00007300ff0477ac */ /* 0x000ea20008000a00 */
[----:B01----:R-:W0:Y:S01]  /*0be0*/  LDC.64 R6, c[0x0][0x390] ;  /* 0x0000e400ff067b82 */ /* 0x003e220000000a00 */
[----:B--2---:R-:W-:-:S04]  /*0bf0*/  IMAD R3, R4, UR4, R3 ;  /* 0x0000000404037c24 */ /* 0x004fc8000f8e0203 */
[----:B------:R-:W-:-:S04]  /*0c00*/  IMAD R3, R3, UR5, R2 ;  /* 0x0000000503037c24 */ /* 0x000fc8000f8e0202 */
[----:B0-----:R-:W-:-:S05]  /*0c10*/  IMAD.WIDE R2, R3, 0x8, R6 ;  /* 0x0000000803027825 */ /* 0x001fca00078e0206 */
[----:B------:R-:W-:Y:S01]  /*0c20*/  STG.E.64 desc[UR8][R2.64], RZ ;  /* 0x000000ff02007986 */ /* 0x000fe2000c101b08 */
[----:B------:R-:W-:Y:S05]  /*0c30*/  EXIT ;  /* 0x000000000000794d */ /* 0x000fea0003800000 */
.L_x_7:
[----:B------:R-:W-:-:S00]  /*0c40*/  BRA `(.L_x_7) ;  /* 0xfffffffc00fc7947 */ /* 0x000fc0000383ffff */
[----:B------:R-:W-:-:S00]  /*0c50*/  NOP ;  /* 0x0000000000007918 */ /* 0x000fc00000000000 */
        /* <DEDUP_REMOVED lines=10> */
.L_x_8:


//--------------------- .nv.shared.reserved.0     --------------------------
	.section	.nv.shared.reserved.0,"aw",@nobits
	.weak		__nv_reservedSMEM_offset_0_alias
	.size		__nv_reservedSMEM_offset_0_alias, 0, 64
	.other		__nv_reservedSMEM_offset_0_alias,@"STO_CUDA_RESERVED_SHARED STV_DEFAULT"
__nv_reservedSMEM_offset_0_alias:
	.zero		0
	.zero		64


//--------------------- .nv.constant0._Z12convolution_PdS_S_iiii --------------------------
	.section	.nv.constant0._Z12convolution_PdS_S_iiii,"a",@progbits
	.sectionflags	@""
	.align	4
.nv.constant0._Z12convolution_PdS_S_iiii:
	.zero		936


//--------------------- SYMBOLS --------------------------

	.type		.nv.reservedSmem.offset0,@object
	.size		.nv.reservedSmem.offset0,0x4
